//
// Generated by NVIDIA NVVM Compiler
//
// Compiler Build ID: CL-36424714
// Cuda compilation tools, release 13.0, V13.0.88
// Based on NVVM 20.0.0
//

.version 9.0
.target sm_100
.address_size 64

	// .globl	_Z21ie_rmsnorm_f32_kernelPKfS0_Pfmmf
// _ZZN34_INTERNAL_f6bb9be2_4_k_cu_5f2048e816block_reduce_sumEfE4smem has been demoted
// _ZZN34_INTERNAL_f6bb9be2_4_k_cu_5f2048e816block_reduce_sumEfE9block_sum has been demoted

.visible .entry _Z21ie_rmsnorm_f32_kernelPKfS0_Pfmmf(
	.param .u64 .ptr .align 1 _Z21ie_rmsnorm_f32_kernelPKfS0_Pfmmf_param_0,
	.param .u64 .ptr .align 1 _Z21ie_rmsnorm_f32_kernelPKfS0_Pfmmf_param_1,
	.param .u64 .ptr .align 1 _Z21ie_rmsnorm_f32_kernelPKfS0_Pfmmf_param_2,
	.param .u64 _Z21ie_rmsnorm_f32_kernelPKfS0_Pfmmf_param_3,
	.param .u64 _Z21ie_rmsnorm_f32_kernelPKfS0_Pfmmf_param_4,
	.param .f32 _Z21ie_rmsnorm_f32_kernelPKfS0_Pfmmf_param_5
)
{
	.reg .pred 	%p<22>;
	.reg .b32 	%r<39>;
	.reg .b32 	%f<45>;
	.reg .b64 	%rd<38>;
	// demoted variable
	.shared .align 4 .b8 _ZZN34_INTERNAL_f6bb9be2_4_k_cu_5f2048e816block_reduce_sumEfE4smem[128];
	// demoted variable
	.shared .align 4 .f32 _ZZN34_INTERNAL_f6bb9be2_4_k_cu_5f2048e816block_reduce_sumEfE9block_sum;
	ld.param.u64 	%rd15, [_Z21ie_rmsnorm_f32_kernelPKfS0_Pfmmf_param_0];
	ld.param.u64 	%rd16, [_Z21ie_rmsnorm_f32_kernelPKfS0_Pfmmf_param_1];
	ld.param.u64 	%rd18, [_Z21ie_rmsnorm_f32_kernelPKfS0_Pfmmf_param_2];
	ld.param.u64 	%rd19, [_Z21ie_rmsnorm_f32_kernelPKfS0_Pfmmf_param_3];
	ld.param.u64 	%rd17, [_Z21ie_rmsnorm_f32_kernelPKfS0_Pfmmf_param_4];
	ld.param.f32 	%f9, [_Z21ie_rmsnorm_f32_kernelPKfS0_Pfmmf_param_5];
	cvta.to.global.u64 	%rd1, %rd18;
	mov.u32 	%r2, %ctaid.x;
	cvt.u64.u32 	%rd2, %r2;
	setp.le.u64 	%p1, %rd19, %rd2;
	@%p1 bra 	$L__BB0_15;
	cvta.to.global.u64 	%rd20, %rd15;
	mul.lo.s64 	%rd3, %rd17, %rd2;
	shl.b64 	%rd21, %rd3, 2;
	add.s64 	%rd4, %rd20, %rd21;
	mov.u32 	%r3, %tid.x;
	cvt.u64.u32 	%rd36, %r3;
	setp.le.u64 	%p2, %rd17, %rd36;
	mov.f32 	%f43, 0f00000000;
	@%p2 bra 	$L__BB0_4;
	mov.u32 	%r4, %ntid.x;
	cvt.u64.u32 	%rd6, %r4;
	mov.f32 	%f43, 0f00000000;
	mov.u64 	%rd35, %rd36;
$L__BB0_3:
	shl.b64 	%rd22, %rd35, 2;
	add.s64 	%rd23, %rd4, %rd22;
	ld.global.f32 	%f12, [%rd23];
	fma.rn.f32 	%f43, %f12, %f12, %f43;
	add.s64 	%rd35, %rd35, %rd6;
	setp.lt.u64 	%p3, %rd35, %rd17;
	@%p3 bra 	$L__BB0_3;
$L__BB0_4:
	cvt.u32.u64 	%r5, %rd36;
	and.b32  	%r1, %r5, 31;
	mov.b32 	%r6, %f43;
	shfl.sync.down.b32	%r7|%p4, %r6, 16, 31, -1;
	mov.b32 	%f13, %r7;
	add.f32 	%f14, %f43, %f13;
	mov.b32 	%r8, %f14;
	shfl.sync.down.b32	%r9|%p5, %r8, 8, 31, -1;
	mov.b32 	%f15, %r9;
	add.f32 	%f16, %f14, %f15;
	mov.b32 	%r10, %f16;
	shfl.sync.down.b32	%r11|%p6, %r10, 4, 31, -1;
	mov.b32 	%f17, %r11;
	add.f32 	%f18, %f16, %f17;
	mov.b32 	%r12, %f18;
	shfl.sync.down.b32	%r13|%p7, %r12, 2, 31, -1;
	mov.b32 	%f19, %r13;
	add.f32 	%f20, %f18, %f19;
	mov.b32 	%r14, %f20;
	shfl.sync.down.b32	%r15|%p8, %r14, 1, 31, -1;
	mov.b32 	%f21, %r15;
	add.f32 	%f4, %f20, %f21;
	setp.ne.s32 	%p9, %r1, 0;
	@%p9 bra 	$L__BB0_6;
	shr.u32 	%r17, %r5, 3;
	mov.u32 	%r18, _ZZN34_INTERNAL_f6bb9be2_4_k_cu_5f2048e816block_reduce_sumEfE4smem;
	add.s32 	%r19, %r18, %r17;
	st.shared.f32 	[%r19], %f4;
$L__BB0_6:
	bar.sync 	0;
	setp.gt.u32 	%p10, %r5, 31;
	@%p10 bra 	$L__BB0_11;
	mov.u32 	%r22, %ntid.x;
	add.s32 	%r23, %r22, 31;
	shr.u32 	%r24, %r23, 5;
	setp.ge.u32 	%p11, %r5, %r24;
	mov.f32 	%f44, 0f00000000;
	@%p11 bra 	$L__BB0_9;
	shl.b32 	%r25, %r1, 2;
	mov.u32 	%r26, _ZZN34_INTERNAL_f6bb9be2_4_k_cu_5f2048e816block_reduce_sumEfE4smem;
	add.s32 	%r27, %r26, %r25;
	ld.shared.f32 	%f44, [%r27];
$L__BB0_9:
	setp.ne.s32 	%p12, %r1, 0;
	mov.b32 	%r28, %f44;
	shfl.sync.down.b32	%r29|%p13, %r28, 16, 31, -1;
	mov.b32 	%f23, %r29;
	add.f32 	%f24, %f44, %f23;
	mov.b32 	%r30, %f24;
	shfl.sync.down.b32	%r31|%p14, %r30, 8, 31, -1;
	mov.b32 	%f25, %r31;
	add.f32 	%f26, %f24, %f25;
	mov.b32 	%r32, %f26;
	shfl.sync.down.b32	%r33|%p15, %r32, 4, 31, -1;
	mov.b32 	%f27, %r33;
	add.f32 	%f28, %f26, %f27;
	mov.b32 	%r34, %f28;
	shfl.sync.down.b32	%r35|%p16, %r34, 2, 31, -1;
	mov.b32 	%f29, %r35;
	add.f32 	%f30, %f28, %f29;
	mov.b32 	%r36, %f30;
	shfl.sync.down.b32	%r37|%p17, %r36, 1, 31, -1;
	mov.b32 	%f31, %r37;
	add.f32 	%f7, %f30, %f31;
	@%p12 bra 	$L__BB0_11;
	st.shared.f32 	[_ZZN34_INTERNAL_f6bb9be2_4_k_cu_5f2048e816block_reduce_sumEfE9block_sum], %f7;
$L__BB0_11:
	setp.le.u64 	%p18, %rd17, %rd36;
	bar.sync 	0;
	ld.shared.f32 	%f32, [_ZZN34_INTERNAL_f6bb9be2_4_k_cu_5f2048e816block_reduce_sumEfE9block_sum];
	cvt.rn.f32.u64 	%f33, %rd17;
	div.rn.f32 	%f34, %f32, %f33;
	add.f32 	%f35, %f9, %f34;
	rsqrt.approx.f32 	%f8, %f35;
	@%p18 bra 	$L__BB0_15;
	setp.eq.s64 	%p19, %rd16, 0;
	mov.u32 	%r38, %ntid.x;
	cvt.u64.u32 	%rd9, %r38;
	@%p19 bra 	$L__BB0_16;
	cvta.to.global.u64 	%rd10, %rd16;
$L__BB0_14:
	shl.b64 	%rd24, %rd36, 2;
	add.s64 	%rd25, %rd4, %rd24;
	ld.global.f32 	%f36, [%rd25];
	mul.f32 	%f37, %f8, %f36;
	add.s64 	%rd26, %rd10, %rd24;
	ld.global.f32 	%f38, [%rd26];
	mul.f32 	%f39, %f37, %f38;
	add.s64 	%rd27, %rd36, %rd3;
	shl.b64 	%rd28, %rd27, 2;
	add.s64 	%rd29, %rd1, %rd28;
	st.global.f32 	[%rd29], %f39;
	add.s64 	%rd36, %rd36, %rd9;
	setp.lt.u64 	%p20, %rd36, %rd17;
	@%p20 bra 	$L__BB0_14;
$L__BB0_15:
	ret;
$L__BB0_16:
	shl.b64 	%rd30, %rd36, 2;
	add.s64 	%rd31, %rd4, %rd30;
	ld.global.f32 	%f40, [%rd31];
	mul.f32 	%f41, %f8, %f40;
	add.s64 	%rd32, %rd36, %rd3;
	shl.b64 	%rd33, %rd32, 2;
	add.s64 	%rd34, %rd1, %rd33;
	st.global.f32 	[%rd34], %f41;
	add.s64 	%rd36, %rd36, %rd9;
	setp.lt.u64 	%p21, %rd36, %rd17;
	@%p21 bra 	$L__BB0_16;
	bra.uni 	$L__BB0_15;

}


// ===== COMPILED SASS (sm_100) =====

	.target	sm_100

	.elftype	@"ET_EXEC"


//--------------------- .note.nv.tkinfo           --------------------------
	.section	.note.nv.tkinfo,"",@"SHT_NOTE"
	.sectionflags	@"SHF_NOTE_NV_TKINFO"
	.tkinfo
        /*0018*/ 	.word	0x00000002
        /*0030*/ 	.string	""
        /*0030*/ 	.string	"ptxas"
        /*0030*/ 	.string	"Cuda compilation tools, release 13.0, V13.0.88"
        /*0030*/ 	.string	"Build cuda_13.0.r13.0/compiler.36424714_0"
        /*0030*/ 	.string	"-arch sm_100 -m 64 "



//--------------------- .note.nv.cuinfo           --------------------------
	.section	.note.nv.cuinfo,"",@"SHT_NOTE"
	.sectionflags	@"SHF_NOTE_NV_CUINFO"
        /*0018*/ 	.short	0x0002
        /*001a*/ 	.short	0x0064
        /*001c*/ 	.short	0x0082
	.zero		2


//--------------------- .nv.info                  --------------------------
	.section	.nv.info,"",@"SHT_CUDA_INFO"
	.align	4


	//----- nvinfo : EIATTR_REGCOUNT
	.align		4
        /*0000*/ 	.byte	0x04, 0x2f
        /*0002*/ 	.short	(.L_1 - .L_0)
	.align		4
.L_0:
        /*0004*/ 	.word	index@(_Z21ie_rmsnorm_f32_kernelPKfS0_Pfmmf)
        /*0008*/ 	.word	0x00000010


	//----- nvinfo : EIATTR_FRAME_SIZE
	.align		4
.L_1:
        /*000c*/ 	.byte	0x04, 0x11
        /*000e*/ 	.short	(.L_3 - .L_2)
	.align		4
.L_2:
        /*0010*/ 	.word	index@($__internal_0_$__cuda_sm3x_div_rn_noftz_f32_slowpath)
        /*0014*/ 	.word	0x00000000


	//----- nvinfo : EIATTR_FRAME_SIZE
	.align		4
.L_3:
        /*0018*/ 	.byte	0x04, 0x11
        /*001a*/ 	.short	(.L_5 - .L_4)
	.align		4
.L_4:
        /*001c*/ 	.word	index@(_Z21ie_rmsnorm_f32_kernelPKfS0_Pfmmf)
        /*0020*/ 	.word	0x00000000


	//----- nvinfo : EIATTR_MIN_STACK_SIZE
	.align		4
.L_5:
        /*0024*/ 	.byte	0x04, 0x12
        /*0026*/ 	.short	(.L_7 - .L_6)
	.align		4
.L_6:
        /*0028*/ 	.word	index@(_Z21ie_rmsnorm_f32_kernelPKfS0_Pfmmf)
        /*002c*/ 	.word	0x00000000
.L_7:


//--------------------- .nv.compat                --------------------------
	.section	.nv.compat,"",@"SHT_CUDA_COMPAT_INFO"
	.align	4
        /*0000*/ 	.byte	0x02, 0x09, 0x00, 0x00, 0x02, 0x02, 0x01, 0x00, 0x02, 0x05, 0x05, 0x00, 0x03, 0x07, 0x01, 0x01
        /*0010*/ 	.byte	0x02, 0x03, 0x00, 0x00, 0x02, 0x06, 0x01, 0x00, 0x04, 0x0b, 0x08, 0x00, 0x01, 0x00, 0x00, 0x00
        /*0020*/ 	.byte	0x00, 0x00, 0x00, 0x00


//--------------------- .nv.info._Z21ie_rmsnorm_f32_kernelPKfS0_Pfmmf --------------------------
	.section	.nv.info._Z21ie_rmsnorm_f32_kernelPKfS0_Pfmmf,"",@"SHT_CUDA_INFO"
	.sectionflags	@""
	.align	4


	//----- nvinfo : EIATTR_CUDA_API_VERSION
	.align		4
        /*0000*/ 	.byte	0x04, 0x37
        /*0002*/ 	.short	(.L_9 - .L_8)
.L_8:
        /*0004*/ 	.word	0x00000082


	//----- nvinfo : EIATTR_KPARAM_INFO
	.align		4
.L_9:
        /*0008*/ 	.byte	0x04, 0x17
        /*000a*/ 	.short	(.L_11 - .L_10)
.L_10:
        /*000c*/ 	.word	0x00000000
        /*0010*/ 	.short	0x0005
        /*0012*/ 	.short	0x0028
        /*0014*/ 	.byte	0x00, 0xf0, 0x11, 0x00


	//----- nvinfo : EIATTR_KPARAM_INFO
	.align		4
.L_11:
        /*0018*/ 	.byte	0x04, 0x17
        /*001a*/ 	.short	(.L_13 - .L_12)
.L_12:
        /*001c*/ 	.word	0x00000000
        /*0020*/ 	.short	0x0004
        /*0022*/ 	.short	0x0020
        /*0024*/ 	.byte	0x00, 0xf0, 0x21, 0x00


	//----- nvinfo : EIATTR_KPARAM_INFO
	.align		4
.L_13:
        /*0028*/ 	.byte	0x04, 0x17
        /*002a*/ 	.short	(.L_15 - .L_14)
.L_14:
        /*002c*/ 	.word	0x00000000
        /*0030*/ 	.short	0x0003
        /*0032*/ 	.short	0x0018
        /*0034*/ 	.byte	0x00, 0xf0, 0x21, 0x00


	//----- nvinfo : EIATTR_KPARAM_INFO
	.align		4
.L_15:
        /*0038*/ 	.byte	0x04, 0x17
        /*003a*/ 	.short	(.L_17 - .L_16)
.L_16:
        /*003c*/ 	.word	0x00000000
        /*0040*/ 	.short	0x0002
        /*0042*/ 	.short	0x0010
        /*0044*/ 	.byte	0x00, 0xf5, 0x21, 0x00


	//----- nvinfo : EIATTR_KPARAM_INFO
	.align		4
.L_17:
        /*0048*/ 	.byte	0x04, 0x17
        /*004a*/ 	.short	(.L_19 - .L_18)
.L_18:
        /*004c*/ 	.word	0x00000000
        /*0050*/ 	.short	0x0001
        /*0052*/ 	.short	0x0008
        /*0054*/ 	.byte	0x00, 0xf5, 0x21, 0x00


	//----- nvinfo : EIATTR_KPARAM_INFO
	.align		4
.L_19:
        /*0058*/ 	.byte	0x04, 0x17
        /*005a*/ 	.short	(.L_21 - .L_20)
.L_20:
        /*005c*/ 	.word	0x00000000
        /*0060*/ 	.short	0x0000
        /*0062*/ 	.short	0x0000
        /*0064*/ 	.byte	0x00, 0xf5, 0x21, 0x00


	//----- nvinfo : EIATTR_SPARSE_MMA_MASK
	.align		4
.L_21:
        /*0068*/ 	.byte	0x03, 0x50
        /*006a*/ 	.short	0x0000


	//----- nvinfo : EIATTR_MAXREG_COUNT
	.align		4
        /*006c*/ 	.byte	0x03, 0x1b
        /*006e*/ 	.short	0x00ff


	//----- nvinfo : EIATTR_NUM_BARRIERS
	.align		4
        /*0070*/ 	.byte	0x02, 0x4c
        /*0072*/ 	.byte	0x01
	.zero		1


	//----- nvinfo : EIATTR_MERCURY_ISA_VERSION
	.align		4
        /*0074*/ 	.byte	0x03, 0x5f
        /*0076*/ 	.short	0x0101


	//----- nvinfo : EIATTR_COOP_GROUP_MASK_REGIDS
	.align		4
        /*0078*/ 	.byte	0x04, 0x29
        /*007a*/ 	.short	(.L_23 - .L_22)


	//   ....[0]....
.L_22:
        /*007c*/ 	.word	0xffffffff


	//   ....[1]....
        /*0080*/ 	.word	0xffffffff


	//   ....[2]....
        /*0084*/ 	.word	0xffffffff


	//   ....[3]....
        /*0088*/ 	.word	0xffffffff


	//   ....[4]....
        /*008c*/ 	.word	0xffffffff


	//   ....[5]....
        /*0090*/ 	.word	0xffffffff


	//   ....[6]....
        /*0094*/ 	.word	0xffffffff


	//   ....[7]....
        /*0098*/ 	.word	0xffffffff


	//   ....[8]....
        /*009c*/ 	.word	0xffffffff


	//   ....[9]....
        /*00a0*/ 	.word	0xffffffff


	//   ....[10]....
        /*00a4*/ 	.word	0x05000008


	//   ....[11]....
        /*00a8*/ 	.word	0x05000008


	//   ....[12]....
        /*00ac*/ 	.word	0x05000008


	//   ....[13]....
        /*00b0*/ 	.word	0x05000008


	//   ....[14]....
        /*00b4*/ 	.word	0x05000008


	//----- nvinfo : EIATTR_COOP_GROUP_INSTR_OFFSETS
	.align		4
.L_23:
        /*00b8*/ 	.byte	0x04, 0x28
        /*00ba*/ 	.short	(.L_25 - .L_24)


	//   ....[0]....
.L_24:
        /*00bc*/ 	.word	0x00000220


	//   ....[1]....
        /*00c0*/ 	.word	0x00000270


	//   ....[2]....
        /*00c4*/ 	.word	0x000002b0


	//   ....[3]....
        /*00c8*/ 	.word	0x000002d0


	//   ....[4]....
        /*00cc*/ 	.word	0x000002f0


	//   ....[5]....
        /*00d0*/ 	.word	0x00000420


	//   ....[6]....
        /*00d4*/ 	.word	0x00000440


	//   ....[7]....
        /*00d8*/ 	.word	0x00000460


	//   ....[8]....
        /*00dc*/ 	.word	0x00000480


	//   ....[9]....
        /*00e0*/ 	.word	0x000004a0


	//   ....[10]....
        /*00e4*/ 	.word	0x00000a10


	//   ....[11]....
        /*00e8*/ 	.word	0x00000a80


	//   ....[12]....
        /*00ec*/ 	.word	0x00000af0


	//   ....[13]....
        /*00f0*/ 	.word	0x00000b60


	//   ....[14]....
        /*00f4*/ 	.word	0x00000bd0


	//----- nvinfo : EIATTR_VRC_CTA_INIT_COUNT
	.align		4
.L_25:
        /*00f8*/ 	.byte	0x02, 0x4a
	.zero		1
	.zero		1


	//----- nvinfo : EIATTR_EXIT_INSTR_OFFSETS
	.align		4
        /*00fc*/ 	.byte	0x04, 0x1c
        /*00fe*/ 	.short	(.L_27 - .L_26)


	//   ....[0]....
.L_26:
        /*0100*/ 	.word	0x00000050


	//   ....[1]....
        /*0104*/ 	.word	0x00000680


	//   ....[2]....
        /*0108*/ 	.word	0x000008b0


	//   ....[3]....
        /*010c*/ 	.word	0x000009c0


	//----- nvinfo : EIATTR_CRS_STACK_SIZE
	.align		4
.L_27:
        /*0110*/ 	.byte	0x04, 0x1e
        /*0112*/ 	.short	(.L_29 - .L_28)
.L_28:
        /*0114*/ 	.word	0x00000000


	//----- nvinfo : EIATTR_CBANK_PARAM_SIZE
	.align		4
.L_29:
        /*0118*/ 	.byte	0x03, 0x19
        /*011a*/ 	.short	0x002c


	//----- nvinfo : EIATTR_PARAM_CBANK
	.align		4
        /*011c*/ 	.byte	0x04, 0x0a
        /*011e*/ 	.short	(.L_31 - .L_30)
	.align		4
.L_30:
        /*0120*/ 	.word	index@(.nv.constant0._Z21ie_rmsnorm_f32_kernelPKfS0_Pfmmf)
        /*0124*/ 	.short	0x0380
        /*0126*/ 	.short	0x002c


	//----- nvinfo : EIATTR_SW_WAR
	.align		4
.L_31:
        /*0128*/ 	.byte	0x04, 0x36
        /*012a*/ 	.short	(.L_33 - .L_32)
.L_32:
        /*012c*/ 	.word	0x00000008
.L_33:


//--------------------- .nv.callgraph             --------------------------
	.section	.nv.callgraph,"",@"SHT_CUDA_CALLGRAPH"
	.align	4
	.sectionentsize	8
	.align		4
        /*0000*/ 	.word	0x00000000
	.align		4
        /*0004*/ 	.word	0xffffffff
	.align		4
        /*0008*/ 	.word	0x00000000
	.align		4
        /*000c*/ 	.word	0xfffffffe
	.align		4
        /*0010*/ 	.word	0x00000000
	.align		4
        /*0014*/ 	.word	0xfffffffd
	.align		4
        /*0018*/ 	.word	0x00000000
	.align		4
        /*001c*/ 	.word	0xfffffffc


//--------------------- .text._Z21ie_rmsnorm_f32_kernelPKfS0_Pfmmf --------------------------
	.section	.text._Z21ie_rmsnorm_f32_kernelPKfS0_Pfmmf,"ax",@progbits
	.align	128
        .global         _Z21ie_rmsnorm_f32_kernelPKfS0_Pfmmf
        .type           _Z21ie_rmsnorm_f32_kernelPKfS0_Pfmmf,@function
        .size           _Z21ie_rmsnorm_f32_kernelPKfS0_Pfmmf,(.L_x_26 - _Z21ie_rmsnorm_f32_kernelPKfS0_Pfmmf)
        .other          _Z21ie_rmsnorm_f32_kernelPKfS0_Pfmmf,@"STO_CUDA_ENTRY STV_DEFAULT"
_Z21ie_rmsnorm_f32_kernelPKfS0_Pfmmf:
.text._Z21ie_rmsnorm_f32_kernelPKfS0_Pfmmf:
[----:B------:R-:W-:Y:S08]  /*0000*/  LDC R1, c[0x0][0x37c] ;  /* 0x0000df00ff017b82 */ /* 0x000ff00000000800 */
[----:B------:R-:W0:Y:S08]  /*0010*/  S2UR UR4, SR_CTAID.X ;  /* 0x00000000000479c3 */ /* 0x000e300000002500 */
[----:B------:R-:W0:Y:S02]  /*0020*/  LDC.64 R2, c[0x0][0x398] ;  /* 0x0000e600ff027b82 */ /* 0x000e240000000a00 */
[----:B0-----:R-:W-:-:S04]  /*0030*/  ISETP.LE.U32.AND P0, PT, R2, UR4, PT ;  /* 0x0000000402007c0c */ /* 0x001fc8000bf03070 */
[----:B------:R-:W-:-:S13]  /*0040*/  ISETP.GE.U32.AND.EX P0, PT, RZ, R3, PT, P0 ;  /* 0x00000003ff00720c */ /* 0x000fda0003f06100 */
[----:B------:R-:W-:Y:S05]  /*0050*/  @P0 EXIT ;  /* 0x000000000000094d */ /* 0x000fea0003800000 */
[----:B------:R-:W0:Y:S01]  /*0060*/  S2R R2, SR_TID.X ;  /* 0x0000000000027919 */ /* 0x000e220000002100 */
[----:B------:R-:W1:Y:S01]  /*0070*/  LDCU.64 UR14, c[0x0][0x3a0] ;  /* 0x00007400ff0e77ac */ /* 0x000e620008000a00 */
[----:B------:R-:W-:Y:S01]  /*0080*/  BSSY.RECONVERGENT B0, `(.L_x_0) ;  /* 0x0000019000007945 */ /* 0x000fe20003800200 */
[----:B------:R-:W-:Y:S01]  /*0090*/  IMAD.MOV.U32 R5, RZ, RZ, RZ ;  /* 0x000000ffff057224 */ /* 0x000fe200078e00ff */
[----:B------:R-:W2:Y:S01]  /*00a0*/  LDCU.64 UR8, c[0x0][0x380] ;  /* 0x00007000ff0877ac */ /* 0x000ea20008000a00 */
[----:B------:R-:W-:Y:S01]  /*00b0*/  IMAD.MOV.U32 R0, RZ, RZ, RZ ;  /* 0x000000ffff007224 */ /* 0x000fe200078e00ff */
[----:B------:R-:W3:Y:S01]  /*00c0*/  LDCU.64 UR10, c[0x0][0x358] ;  /* 0x00006b00ff0a77ac */ /* 0x000ee20008000a00 */
[----:B-1----:R-:W-:-:S04]  /*00d0*/  UIMAD.WIDE.U32 UR12, UR4, UR14, URZ ;  /* 0x0000000e040c72a5 */ /* 0x002fc8000f8e00ff */
[----:B------:R-:W-:Y:S02]  /*00e0*/  UIMAD UR7, UR4, UR15, UR13 ;  /* 0x0000000f040772a4 */ /* 0x000fe4000f8e020d */
[----:B--2---:R-:W-:-:S04]  /*00f0*/  ULEA UR5, UP0, UR12, UR8, 0x2 ;  /* 0x000000080c057291 */ /* 0x004fc8000f8010ff */
[----:B------:R-:W-:Y:S01]  /*0100*/  ULEA.HI.X UR6, UR12, UR9, UR7, 0x2, UP0 ;  /* 0x000000090c067291 */ /* 0x000fe200080f1407 */
[----:B0-----:R-:W-:-:S04]  /*0110*/  ISETP.GE.U32.AND P0, PT, R2, UR14, PT ;  /* 0x0000000e02007c0c */ /* 0x001fc8000bf06070 */
[----:B------:R-:W-:-:S13]  /*0120*/  ISETP.GE.U32.AND.EX P0, PT, RZ, UR15, PT, P0 ;  /* 0x0000000fff007c0c */ /* 0x000fda000bf06100 */
[----:B---3--:R-:W-:Y:S05]  /*0130*/  @P0 BRA `(.L_x_1) ;  /* 0x0000000000340947 */ /* 0x008fea0003800000 */
[----:B------:R-:W0:Y:S01]  /*0140*/  LDC R3, c[0x0][0x360] ;  /* 0x0000d800ff037b82 */ /* 0x000e220000000800 */
[----:B------:R-:W-:Y:S02]  /*0150*/  IMAD.MOV.U32 R0, RZ, RZ, RZ ;  /* 0x000000ffff007224 */ /* 0x000fe400078e00ff */
[----:B------:R-:W-:Y:S02]  /*0160*/  IMAD.MOV.U32 R4, RZ, RZ, R2 ;  /* 0x000000ffff047224 */ /* 0x000fe400078e0002 */
[----:B------:R-:W-:-:S07]  /*0170*/  IMAD.MOV.U32 R9, RZ, RZ, R5 ;  /* 0x000000ffff097224 */ /* 0x000fce00078e0005 */
.L_x_2:
[----:B------:R-:W-:-:S04]  /*0180*/  LEA R6, P0, R4, UR5, 0x2 ;  /* 0x0000000504067c11 */ /* 0x000fc8000f8010ff */
[----:B------:R-:W-:-:S06]  /*0190*/  LEA.HI.X R7, R4, UR6, R9, 0x2, P0 ;  /* 0x0000000604077c11 */ /* 0x000fcc00080f1409 */
[----:B------:R-:W2:Y:S01]  /*01a0*/  LDG.E R7, desc[UR10][R6.64] ;  /* 0x0000000a06077981 */ /* 0x000ea2000c1e1900 */
[----:B0-----:R-:W-:-:S05]  /*01b0*/  IADD3 R4, P0, PT, R3, R4, RZ ;  /* 0x0000000403047210 */ /* 0x001fca0007f1e0ff */
[----:B------:R-:W-:Y:S01]  /*01c0*/  IMAD.X R9, RZ, RZ, R9, P0 ;  /* 0x000000ffff097224 */ /* 0x000fe200000e0609 */
[----:B------:R-:W-:-:S04]  /*01d0*/  ISETP.GE.U32.AND P0, PT, R4, UR14, PT ;  /* 0x0000000e04007c0c */ /* 0x000fc8000bf06070 */
[----:B------:R-:W-:Y:S01]  /*01e0*/  ISETP.GE.U32.AND.EX P0, PT, R9, UR15, PT, P0 ;  /* 0x0000000f09007c0c */ /* 0x000fe2000bf06100 */
[----:B--2---:R-:W-:-:S12]  /*01f0*/  FFMA R0, R7, R7, R0 ;  /* 0x0000000707007223 */ /* 0x004fd80000000000 */
[----:B------:R-:W-:Y:S05]  /*0200*/  @!P0 BRA `(.L_x_2) ;  /* 0xfffffffc00dc8947 */ /* 0x000fea000383ffff */
.L_x_1:
[----:B------:R-:W-:Y:S05]  /*0210*/  BSYNC.RECONVERGENT B0 ;  /* 0x0000000000007941 */ /* 0x000fea0003800200 */
.L_x_0:
[----:B------:R-:W0:Y:S01]  /*0220*/  SHFL.DOWN PT, R3, R0, 0x10, 0x1f ;  /* 0x0a001f0000037f89 */ /* 0x000e2200000e0000 */
[----:B------:R-:W-:-:S13]  /*0230*/  LOP3.LUT P0, R8, R2, 0x1f, RZ, 0xc0, !PT ;  /* 0x0000001f02087812 */ /* 0x000fda000780c0ff */
[----:B------:R-:W1:Y:S01]  /*0240*/  @!P0 S2R R11, SR_CgaCtaId ;  /* 0x00000000000b8919 */ /* 0x000e620000008800 */
[----:B0-----:R-:W-:Y:S01]  /*0250*/  FADD R3, R3, R0 ;  /* 0x0000000003037221 */ /* 0x001fe20000000000 */
[----:B------:R-:W-:-:S04]  /*0260*/  @!P0 MOV R0, 0x400 ;  /* 0x0000040000008802 */ /* 0x000fc80000000f00 */
[----:B------:R-:W0:Y:S01]  /*0270*/  SHFL.DOWN PT, R4, R3, 0x8, 0x1f ;  /* 0x09001f0003047f89 */ /* 0x000e2200000e0000 */
[----:B-1----:R-:W-:-:S04]  /*0280*/  @!P0 LEA R11, R11, R0, 0x18 ;  /* 0x000000000b0b8211 */ /* 0x002fc800078ec0ff */
[----:B------:R-:W-:Y:S01]  /*0290*/  @!P0 LEA.HI R11, R2, R11, RZ, 0x1d ;  /* 0x0000000b020b8211 */ /* 0x000fe200078fe8ff */
[----:B0-----:R-:W-:-:S05]  /*02a0*/  FADD R4, R3, R4 ;  /* 0x0000000403047221 */ /* 0x001fca0000000000 */
[----:B------:R-:W0:Y:S02]  /*02b0*/  SHFL.DOWN PT, R7, R4, 0x4, 0x1f ;  /* 0x08801f0004077f89 */ /* 0x000e2400000e0000 */
[----:B0-----:R-:W-:-:S05]  /*02c0*/  FADD R7, R4, R7 ;  /* 0x0000000704077221 */ /* 0x001fca0000000000 */
[----:B------:R-:W0:Y:S02]  /*02d0*/  SHFL.DOWN PT, R6, R7, 0x2, 0x1f ;  /* 0x08401f0007067f89 */ /* 0x000e2400000e0000 */
[----:B0-----:R-:W-:-:S05]  /*02e0*/  FADD R6, R7, R6 ;  /* 0x0000000607067221 */ /* 0x001fca0000000000 */
[----:B------:R-:W0:Y:S02]  /*02f0*/  SHFL.DOWN PT, R9, R6, 0x1, 0x1f ;  /* 0x08201f0006097f89 */ /* 0x000e2400000e0000 */
[----:B0-----:R-:W-:-:S05]  /*0300*/  FADD R0, R6, R9 ;  /* 0x0000000906007221 */ /* 0x001fca0000000000 */
[----:B------:R0:W-:Y:S01]  /*0310*/  @!P0 STS [R11], R0 ;  /* 0x000000000b008388 */ /* 0x0001e20000000800 */
[----:B------:R-:W-:Y:S01]  /*0320*/  BAR.SYNC.DEFER_BLOCKING 0x0 ;  /* 0x0000000000007b1d */ /* 0x000fe20000010000 */
[----:B------:R-:W-:-:S13]  /*0330*/  ISETP.GT.U32.AND P0, PT, R2, 0x1f, PT ;  /* 0x0000001f0200780c */ /* 0x000fda0003f04070 */
[----:B0-----:R-:W-:Y:S05]  /*0340*/  @P0 BRA `(.L_x_3) ;  /* 0x00000000006c0947 */ /* 0x001fea0003800000 */
[----:B------:R-:W0:Y:S02]  /*0350*/  LDCU UR4, c[0x0][0x360] ;  /* 0x00006c00ff0477ac */ /* 0x000e240008000800 */
[----:B0-----:R-:W-:-:S04]  /*0360*/  UIADD3 UR4, UPT, UPT, UR4, 0x1f, URZ ;  /* 0x0000001f04047890 */ /* 0x001fc8000fffe0ff */
[----:B------:R-:W-:-:S06]  /*0370*/  USHF.R.U32.HI UR4, URZ, 0x5, UR4 ;  /* 0x00000005ff047899 */ /* 0x000fcc0008011604 */
[----:B------:R-:W-:Y:S01]  /*0380*/  ISETP.GE.U32.AND P0, PT, R2, UR4, PT ;  /* 0x0000000402007c0c */ /* 0x000fe2000bf06070 */
[----:B------:R-:W-:-:S12]  /*0390*/  UMOV UR4, 0xffffffff ;  /* 0xffffffff00047882 */ /* 0x000fd80000000000 */
[----:B------:R-:W0:Y:S01]  /*03a0*/  @!P0 S2R R3, SR_CgaCtaId ;  /* 0x0000000000038919 */ /* 0x000e220000008800 */
[----:B------:R-:W-:-:S04]  /*03b0*/  @!P0 MOV R0, 0x400 ;  /* 0x0000040000008802 */ /* 0x000fc80000000f00 */
[----:B0-----:R-:W-:Y:S01]  /*03c0*/  @!P0 LEA R3, R3, R0, 0x18 ;  /* 0x0000000003038211 */ /* 0x001fe200078ec0ff */
[----:B------:R-:W-:-:S04]  /*03d0*/  IMAD.MOV.U32 R0, RZ, RZ, RZ ;  /* 0x000000ffff007224 */ /* 0x000fc800078e00ff */
[----:B------:R-:W-:-:S05]  /*03e0*/  @!P0 IMAD R3, R8, 0x4, R3 ;  /* 0x0000000408038824 */ /* 0x000fca00078e0203 */
[----:B------:R0:W1:Y:S01]  /*03f0*/  @!P0 LDS R0, [R3] ;  /* 0x0000000003008984 */ /* 0x0000620000000800 */
[----:B------:R-:W-:Y:S01]  /*0400*/  ISETP.NE.AND P0, PT, R8, RZ, PT ;  /* 0x000000ff0800720c */ /* 0x000fe20003f05270 */
[----:B------:R-:W-:-:S12]  /*0410*/  BRA.DIV UR4, `(.L_x_4) ;  /* 0x00000006046c7947 */ /* 0x000fd8000b800000 */
[----:B01----:R-:W0:Y:S02]  /*0420*/  SHFL.DOWN PT, R3, R0, 0x10, 0x1f ;  /* 0x0a001f0000037f89 */ /* 0x003e2400000e0000 */
[----:B0-----:R-:W-:-:S05]  /*0430*/  FADD R3, R3, R0 ;  /* 0x0000000003037221 */ /* 0x001fca0000000000 */
[----:B------:R-:W0:Y:S02]  /*0440*/  SHFL.DOWN PT, R4, R3, 0x8, 0x1f ;  /* 0x09001f0003047f89 */ /* 0x000e2400000e0000 */
[----:B0-----:R-:W-:-:S05]  /*0450*/  FADD R4, R3, R4 ;  /* 0x0000000403047221 */ /* 0x001fca0000000000 */
[----:B------:R-:W0:Y:S02]  /*0460*/  SHFL.DOWN PT, R7, R4, 0x4, 0x1f ;  /* 0x08801f0004077f89 */ /* 0x000e2400000e0000 */
[----:B0-----:R-:W-:-:S05]  /*0470*/  FADD R7, R4, R7 ;  /* 0x0000000704077221 */ /* 0x001fca0000000000 */
[----:B------:R-:W0:Y:S02]  /*0480*/  SHFL.DOWN PT, R6, R7, 0x2, 0x1f ;  /* 0x08401f0007067f89 */ /* 0x000e2400000e0000 */
[----:B0-----:R-:W-:-:S05]  /*0490*/  FADD R6, R7, R6 ;  /* 0x0000000607067221 */ /* 0x001fca0000000000 */
[----:B------:R0:W1:Y:S02]  /*04a0*/  SHFL.DOWN PT, R9, R6, 0x1, 0x1f ;  /* 0x08201f0006097f89 */ /* 0x00006400000e0000 */
.L_x_16:
[----:B------:R-:W2:Y:S01]  /*04b0*/  @!P0 S2R R3, SR_CgaCtaId ;  /* 0x0000000000038919 */ /* 0x000ea20000008800 */
[----:B------:R-:W-:Y:S01]  /*04c0*/  @!P0 MOV R0, 0x400 ;  /* 0x0000040000008802 */ /* 0x000fe20000000f00 */
[----:B-1----:R-:W-:-:S03]  /*04d0*/  FADD R9, R6, R9 ;  /* 0x0000000906097221 */ /* 0x002fc60000000000 */
[----:B--2---:R-:W-:-:S05]  /*04e0*/  @!P0 LEA R0, R3, R0, 0x18 ;  /* 0x0000000003008211 */ /* 0x004fca00078ec0ff */
[----:B------:R1:W-:Y:S02]  /*04f0*/  @!P0 STS [R0+0x80], R9 ;  /* 0x0000800900008388 */ /* 0x0003e40000000800 */
.L_x_3:
[----:B------:R-:W-:Y:S01]  /*0500*/  ISETP.GE.U32.AND P0, PT, R2, UR14, PT ;  /* 0x0000000e02007c0c */ /* 0x000fe2000bf06070 */
[----:B------:R-:W-:Y:S05]  /*0510*/  WARPSYNC.ALL ;  /* 0x0000000000007948 */ /* 0x000fea0003800000 */
[----:B------:R-:W-:Y:S01]  /*0520*/  ISETP.GE.U32.AND.EX P0, PT, R5, UR15, PT, P0 ;  /* 0x0000000f05007c0c */ /* 0x000fe2000bf06100 */
[----:B------:R-:W2:Y:S08]  /*0530*/  S2UR UR8, SR_CgaCtaId ;  /* 0x00000000000879c3 */ /* 0x000eb00000008800 */
[----:B------:R-:W-:Y:S06]  /*0540*/  BAR.SYNC.DEFER_BLOCKING 0x0 ;  /* 0x0000000000007b1d */ /* 0x000fec0000010000 */
[----:B------:R-:W-:Y:S01]  /*0550*/  UMOV UR4, 0x400 ;  /* 0x0000040000047882 */ /* 0x000fe20000000000 */
[----:B------:R-:W3:Y:S01]  /*0560*/  LDCU.64 UR14, c[0x0][0x3a0] ;  /* 0x00007400ff0e77ac */ /* 0x000ee20008000a00 */
[----:B--2---:R-:W-:Y:S01]  /*0570*/  ULEA UR4, UR8, UR4, 0x18 ;  /* 0x0000000408047291 */ /* 0x004fe2000f8ec0ff */
[----:B---3--:R-:W2:Y:S08]  /*0580*/  I2F.U64 R3, UR14 ;  /* 0x0000000e00037d12 */ /* 0x008eb00008301000 */
[----:B-1----:R-:W1:Y:S01]  /*0590*/  LDS R0, [UR4+0x80] ;  /* 0x00008004ff007984 */ /* 0x002e620008000800 */
[----:B--2---:R-:W2:Y:S02]  /*05a0*/  MUFU.RCP R4, R3 ;  /* 0x0000000300047308 */ /* 0x004ea40000001000 */
[----:B--2---:R-:W-:-:S04]  /*05b0*/  FFMA R7, -R3, R4, 1 ;  /* 0x3f80000003077423 */ /* 0x004fc80000000104 */
[----:B------:R-:W-:Y:S02]  /*05c0*/  FFMA R7, R4, R7, R4 ;  /* 0x0000000704077223 */ /* 0x000fe40000000004 */
[----:B-1----:R-:W1:Y:S02]  /*05d0*/  FCHK P1, R0, R3 ;  /* 0x0000000300007302 */ /* 0x002e640000020000 */
[----:B------:R-:W-:-:S04]  /*05e0*/  FFMA R4, R0, R7, RZ ;  /* 0x0000000700047223 */ /* 0x000fc800000000ff */
[----:B0-----:R-:W-:-:S04]  /*05f0*/  FFMA R6, -R3, R4, R0 ;  /* 0x0000000403067223 */ /* 0x001fc80000000100 */
[----:B------:R-:W-:Y:S01]  /*0600*/  FFMA R4, R7, R6, R4 ;  /* 0x0000000607047223 */ /* 0x000fe20000000004 */
[----:B-1----:R-:W-:Y:S06]  /*0610*/  @!P1 BRA `(.L_x_5) ;  /* 0x00000000000c9947 */ /* 0x002fec0003800000 */
[----:B------:R-:W-:-:S07]  /*0620*/  MOV R4, 0x640 ;  /* 0x0000064000047802 */ /* 0x000fce0000000f00 */
[----:B------:R-:W-:Y:S05]  /*0630*/  CALL.REL.NOINC `($__internal_0_$__cuda_sm3x_div_rn_noftz_f32_slowpath) ;  /* 0x0000000400707944 */ /* 0x000fea0003c00000 */
[----:B------:R-:W-:-:S07]  /*0640*/  IMAD.MOV.U32 R4, RZ, RZ, R0 ;  /* 0x000000ffff047224 */ /* 0x000fce00078e0000 */
.L_x_5:
[----:B------:R-:W0:Y:S02]  /*0650*/  LDCU UR4, c[0x0][0x3a8] ;  /* 0x00007500ff0477ac */ /* 0x000e240008000800 */
[----:B0-----:R-:W-:-:S05]  /*0660*/  FADD R4, R4, UR4 ;  /* 0x0000000404047e21 */ /* 0x001fca0008000000 */
[----:B------:R-:W-:Y:S01]  /*0670*/  FSETP.GEU.AND P1, PT, |R4|, 1.175494350822287508e-38, PT ;  /* 0x008000000400780b */ /* 0x000fe20003f2e200 */
[----:B------:R-:W-:-:S12]  /*0680*/  @P0 EXIT ;  /* 0x000000000000094d */ /* 0x000fd80003800000 */
[----:B------:R-:W0:Y:S01]  /*0690*/  LDCU.64 UR8, c[0x0][0x388] ;  /* 0x00007100ff0877ac */ /* 0x000e220008000a00 */
[----:B------:R-:W-:Y:S01]  /*06a0*/  @!P1 FMUL R4, R4, 16777216 ;  /* 0x4b80000004049820 */ /* 0x000fe20000400000 */
[----:B------:R-:W1:Y:S03]  /*06b0*/  LDCU UR4, c[0x0][0x360] ;  /* 0x00006c00ff0477ac */ /* 0x000e660008000800 */
[----:B------:R-:W2:Y:S01]  /*06c0*/  MUFU.RSQ R0, R4 ;  /* 0x0000000400007308 */ /* 0x000ea20000001400 */
[----:B------:R-:W3:Y:S01]  /*06d0*/  LDCU.64 UR20, c[0x0][0x3a0] ;  /* 0x00007400ff1477ac */ /* 0x000ee20008000a00 */
[----:B------:R-:W4:Y:S01]  /*06e0*/  LDCU.64 UR16, c[0x0][0x3a0] ;  /* 0x00007400ff1077ac */ /* 0x000f220008000a00 */
[----:B------:R-:W1:Y:S01]  /*06f0*/  LDCU.64 UR14, c[0x0][0x390] ;  /* 0x00007200ff0e77ac */ /* 0x000e620008000a00 */
[----:B0-----:R-:W-:Y:S01]  /*0700*/  UISETP.NE.U32.AND UP0, UPT, UR8, URZ, UPT ;  /* 0x000000ff0800728c */ /* 0x001fe2000bf05070 */
[----:B--2---:R-:W-:Y:S01]  /*0710*/  @!P1 FMUL R0, R0, 4096 ;  /* 0x4580000000009820 */ /* 0x004fe20000400000 */
[----:B------:R-:W0:Y:S02]  /*0720*/  LDCU.64 UR18, c[0x0][0x390] ;  /* 0x00007200ff1277ac */ /* 0x000e240008000a00 */
[----:B------:R-:W-:-:S09]  /*0730*/  UISETP.NE.AND.EX UP0, UPT, UR9, URZ, UPT, UP0 ;  /* 0x000000ff0900728c */ /* 0x000fd2000bf05300 */
[----:B-1-34-:R-:W-:Y:S05]  /*0740*/  BRA.U !UP0, `(.L_x_6) ;  /* 0x00000001085c7547 */ /* 0x01afea000b800000 */
[----:B------:R-:W-:Y:S01]  /*0750*/  BSSY.RECONVERGENT B0, `(.L_x_7) ;  /* 0x0000015000007945 */ /* 0x000fe20003800200 */
.L_x_8:
[C---:B------:R-:W-:Y:S01]  /*0760*/  IMAD.SHL.U32 R8, R2.reuse, 0x4, RZ ;  /* 0x0000000402087824 */ /* 0x040fe200078e00ff */
[----:B-1----:R-:W-:-:S04]  /*0770*/  SHF.L.U64.HI R3, R2, 0x2, R5 ;  /* 0x0000000202037819 */ /* 0x002fc80000010205 */
[C---:B------:R-:W-:Y:S02]  /*0780*/  IADD3 R6, P0, PT, R8.reuse, UR5, RZ ;  /* 0x0000000508067c10 */ /* 0x040fe4000ff1e0ff */
[----:B------:R-:W-:Y:S02]  /*0790*/  IADD3 R8, P1, PT, R8, UR8, RZ ;  /* 0x0000000808087c10 */ /* 0x000fe4000ff3e0ff */
[C---:B------:R-:W-:Y:S02]  /*07a0*/  IADD3.X R7, PT, PT, R3.reuse, UR6, RZ, P0, !PT ;  /* 0x0000000603077c10 */ /* 0x040fe400087fe4ff */
[----:B------:R-:W-:-:S04]  /*07b0*/  IADD3.X R9, PT, PT, R3, UR9, RZ, P1, !PT ;  /* 0x0000000903097c10 */ /* 0x000fc80008ffe4ff */
[----:B------:R-:W2:Y:S04]  /*07c0*/  LDG.E R7, desc[UR10][R6.64] ;  /* 0x0000000a06077981 */ /* 0x000ea8000c1e1900 */
[----:B------:R-:W3:Y:S01]  /*07d0*/  LDG.E R8, desc[UR10][R8.64] ;  /* 0x0000000a08087981 */ /* 0x000ee2000c1e1900 */
[----:B------:R-:W-:-:S04]  /*07e0*/  IADD3 R4, P0, PT, R2, UR12, RZ ;  /* 0x0000000c02047c10 */ /* 0x000fc8000ff1e0ff */
[----:B------:R-:W-:Y:S02]  /*07f0*/  IADD3.X R11, PT, PT, R5, UR7, RZ, P0, !PT ;  /* 0x00000007050b7c10 */ /* 0x000fe400087fe4ff */
[----:B------:R-:W-:-:S04]  /*0800*/  LEA R10, P0, R4, UR14, 0x2 ;  /* 0x0000000e040a7c11 */ /* 0x000fc8000f8010ff */
[----:B------:R-:W-:Y:S02]  /*0810*/  LEA.HI.X R11, R4, UR15, R11, 0x2, P0 ;  /* 0x0000000f040b7c11 */ /* 0x000fe400080f140b */
[----:B------:R-:W-:-:S05]  /*0820*/  IADD3 R2, P0, PT, R2, UR4, RZ ;  /* 0x0000000402027c10 */ /* 0x000fca000ff1e0ff */
[----:B------:R-:W-:Y:S01]  /*0830*/  IMAD.X R5, RZ, RZ, R5, P0 ;  /* 0x000000ffff057224 */ /* 0x000fe200000e0605 */
[----:B------:R-:W-:-:S04]  /*0840*/  ISETP.GE.U32.AND P0, PT, R2, UR16, PT ;  /* 0x0000001002007c0c */ /* 0x000fc8000bf06070 */
[----:B------:R-:W-:Y:S01]  /*0850*/  ISETP.GE.U32.AND.EX P0, PT, R5, UR17, PT, P0 ;  /* 0x0000001105007c0c */ /* 0x000fe2000bf06100 */
[----:B--2---:R-:W-:-:S04]  /*0860*/  FMUL R3, R0, R7 ;  /* 0x0000000700037220 */ /* 0x004fc80000400000 */
[----:B---3--:R-:W-:-:S05]  /*0870*/  FMUL R3, R3, R8 ;  /* 0x0000000803037220 */ /* 0x008fca0000400000 */
[----:B------:R1:W-:Y:S03]  /*0880*/  STG.E desc[UR10][R10.64], R3 ;  /* 0x000000030a007986 */ /* 0x0003e6000c10190a */
[----:B------:R-:W-:Y:S05]  /*0890*/  @!P0 BRA `(.L_x_8) ;  /* 0xfffffffc00b08947 */ /* 0x000fea000383ffff */
[----:B0-----:R-:W-:Y:S05]  /*08a0*/  BSYNC.RECONVERGENT B0 ;  /* 0x0000000000007941 */ /* 0x001fea0003800200 */
.L_x_7:
[----:B------:R-:W-:Y:S05]  /*08b0*/  EXIT ;  /* 0x000000000000794d */ /* 0x000fea0003800000 */
.L_x_6:
[----:B------:R-:W-:Y:S01]  /*08c0*/  BSSY.RECONVERGENT B0, `(.L_x_9) ;  /* 0x000000f000007945 */ /* 0x000fe20003800200 */
.L_x_10:
[----:B------:R-:W-:-:S04]  /*08d0*/  LEA R6, P0, R2, UR5, 0x2 ;  /* 0x0000000502067c11 */ /* 0x000fc8000f8010ff */
[----:B------:R-:W-:-:S06]  /*08e0*/  LEA.HI.X R7, R2, UR6, R5, 0x2, P0 ;  /* 0x0000000602077c11 */ /* 0x000fcc00080f1405 */
[----:B------:R-:W2:Y:S01]  /*08f0*/  LDG.E R7, desc[UR10][R6.64] ;  /* 0x0000000a06077981 */ /* 0x000ea2000c1e1900 */
[----:B-1----:R-:W-:-:S04]  /*0900*/  IADD3 R3, P0, PT, R2, UR12, RZ ;  /* 0x0000000c02037c10 */ /* 0x002fc8000ff1e0ff */
[----:B------:R-:W-:Y:S02]  /*0910*/  IADD3.X R4, PT, PT, R5, UR7, RZ, P0, !PT ;  /* 0x0000000705047c10 */ /* 0x000fe400087fe4ff */
[----:B0-----:R-:W-:-:S04]  /*0920*/  LEA R8, P0, R3, UR18, 0x2 ;  /* 0x0000001203087c11 */ /* 0x001fc8000f8010ff */
[----:B------:R-:W-:Y:S02]  /*0930*/  LEA.HI.X R9, R3, UR19, R4, 0x2, P0 ;  /* 0x0000001303097c11 */ /* 0x000fe400080f1404 */
[----:B------:R-:W-:-:S05]  /*0940*/  IADD3 R2, P0, PT, R2, UR4, RZ ;  /* 0x0000000402027c10 */ /* 0x000fca000ff1e0ff */
[----:B------:R-:W-:Y:S01]  /*0950*/  IMAD.X R5, RZ, RZ, R5, P0 ;  /* 0x000000ffff057224 */ /* 0x000fe200000e0605 */
[----:B------:R-:W-:-:S04]  /*0960*/  ISETP.GE.U32.AND P0, PT, R2, UR20, PT ;  /* 0x0000001402007c0c */ /* 0x000fc8000bf06070 */
[----:B------:R-:W-:Y:S01]  /*0970*/  ISETP.GE.U32.AND.EX P0, PT, R5, UR21, PT, P0 ;  /* 0x0000001505007c0c */ /* 0x000fe2000bf06100 */
[----:B--2---:R-:W-:-:S05]  /*0980*/  FMUL R3, R0, R7 ;  /* 0x0000000700037220 */ /* 0x004fca0000400000 */
[----:B------:R1:W-:Y:S07]  /*0990*/  STG.E desc[UR10][R8.64], R3 ;  /* 0x0000000308007986 */ /* 0x0003ee000c10190a */
[----:B------:R-:W-:Y:S05]  /*09a0*/  @!P0 BRA `(.L_x_10) ;  /* 0xfffffffc00c88947 */ /* 0x000fea000383ffff */
[----:B------:R-:W-:Y:S05]  /*09b0*/  BSYNC.RECONVERGENT B0 ;  /* 0x0000000000007941 */ /* 0x000fea0003800200 */
.L_x_9:
[----:B------:R-:W-:Y:S05]  /*09c0*/  EXIT ;  /* 0x000000000000794d */ /* 0x000fea0003800000 */
.L_x_4:
[----:B------:R-:W-:Y:S02]  /*09d0*/  IMAD.MOV.U32 R11, RZ, RZ, 0x10 ;  /* 0x00000010ff0b7424 */ /* 0x000fe400078e00ff */
[----:B------:R-:W-:Y:S02]  /*09e0*/  IMAD.MOV.U32 R13, RZ, RZ, 0x1f ;  /* 0x0000001fff0d7424 */ /* 0x000fe400078e00ff */
[----:B------:R-:W-:-:S07]  /*09f0*/  IMAD.MOV.U32 R8, RZ, RZ, -0x1 ;  /* 0xffffffffff087424 */ /* 0x000fce00078e00ff */
[----:B01----:R-:W-:Y:S05]  /*0a00*/  WARPSYNC.COLLECTIVE R8, `(.L_x_11) ;  /* 0x0000000008087348 */ /* 0x003fea0003c00000 */
[----:B-1----:R1:W2:Y:S02]  /*0a10*/  SHFL.DOWN P1, R9, R0, R11, R13 ;  /* 0x0800000b00097389 */ /* 0x0022a4000002000d */
[----:B012---:R-:W-:Y:S05]  /*0a20*/  ENDCOLLECTIVE ;  /* 0x000000000000791b */ /* 0x007fea0003800000 */
.L_x_11:
[----:B------:R-:W-:Y:S02]  /*0a30*/  IMAD.MOV.U32 R11, RZ, RZ, 0x8 ;  /* 0x00000008ff0b7424 */ /* 0x000fe400078e00ff */
[----:B------:R-:W-:-:S04]  /*0a40*/  IMAD.MOV.U32 R3, RZ, RZ, R9 ;  /* 0x000000ffff037224 */ /* 0x000fc800078e0009 */
[----:B------:R-:W-:-:S04]  /*0a50*/  FADD R3, R3, R0 ;  /* 0x0000000003037221 */ /* 0x000fc80000000000 */
[----:B------:R-:W-:-:S07]  /*0a60*/  IMAD.MOV.U32 R0, RZ, RZ, R3 ;  /* 0x000000ffff007224 */ /* 0x000fce00078e0003 */
[----:B------:R-:W-:Y:S05]  /*0a70*/  WARPSYNC.COLLECTIVE R8, `(.L_x_12) ;  /* 0x0000000008087348 */ /* 0x000fea0003c00000 */
[----:B------:R0:W1:Y:S02]  /*0a80*/  SHFL.DOWN P1, R9, R0, R11, R13 ;  /* 0x0800000b00097389 */ /* 0x000064000002000d */
[----:B01----:R-:W-:Y:S05]  /*0a90*/  ENDCOLLECTIVE ;  /* 0x000000000000791b */ /* 0x003fea0003800000 */
.L_x_12:
[----:B------:R-:W-:Y:S02]  /*0aa0*/  IMAD.MOV.U32 R11, RZ, RZ, 0x4 ;  /* 0x00000004ff0b7424 */ /* 0x000fe400078e00ff */
[----:B------:R-:W-:-:S04]  /*0ab0*/  IMAD.MOV.U32 R4, RZ, RZ, R9 ;  /* 0x000000ffff047224 */ /* 0x000fc800078e0009 */
[----:B------:R-:W-:-:S04]  /*0ac0*/  FADD R4, R3, R4 ;  /* 0x0000000403047221 */ /* 0x000fc80000000000 */
[----:B------:R-:W-:-:S07]  /*0ad0*/  IMAD.MOV.U32 R0, RZ, RZ, R4 ;  /* 0x000000ffff007224 */ /* 0x000fce00078e0004 */
[----:B------:R-:W-:Y:S05]  /*0ae0*/  WARPSYNC.COLLECTIVE R8, `(.L_x_13) ;  /* 0x0000000008087348 */ /* 0x000fea0003c00000 */
[----:B------:R0:W1:Y:S02]  /*0af0*/  SHFL.DOWN P1, R9, R0, R11, R13 ;  /* 0x0800000b00097389 */ /* 0x000064000002000d */
[----:B01----:R-:W-:Y:S05]  /*0b00*/  ENDCOLLECTIVE ;  /* 0x000000000000791b */ /* 0x003fea0003800000 */
.L_x_13:
[----:B------:R-:W-:Y:S02]  /*0b10*/  IMAD.MOV.U32 R11, RZ, RZ, 0x2 ;  /* 0x00000002ff0b7424 */ /* 0x000fe400078e00ff */
[----:B------:R-:W-:-:S04]  /*0b20*/  IMAD.MOV.U32 R7, RZ, RZ, R9 ;  /* 0x000000ffff077224 */ /* 0x000fc800078e0009 */
[----:B------:R-:W-:-:S04]  /*0b30*/  FADD R7, R4, R7 ;  /* 0x0000000704077221 */ /* 0x000fc80000000000 */
[----:B------:R-:W-:-:S07]  /*0b40*/  IMAD.MOV.U32 R0, RZ, RZ, R7 ;  /* 0x000000ffff007224 */ /* 0x000fce00078e0007 */
[----:B------:R-:W-:Y:S05]  /*0b50*/  WARPSYNC.COLLECTIVE R8, `(.L_x_14) ;  /* 0x0000000008087348 */ /* 0x000fea0003c00000 */
[----:B------:R0:W1:Y:S02]  /*0b60*/  SHFL.DOWN P1, R9, R0, R11, R13 ;  /* 0x0800000b00097389 */ /* 0x000064000002000d */
[----:B01----:R-:W-:Y:S05]  /*0b70*/  ENDCOLLECTIVE ;  /* 0x000000000000791b */ /* 0x003fea0003800000 */
.L_x_14:
[----:B------:R-:W-:Y:S02]  /*0b80*/  IMAD.MOV.U32 R11, RZ, RZ, 0x1 ;  /* 0x00000001ff0b7424 */ /* 0x000fe400078e00ff */
[----:B------:R-:W-:-:S04]  /*0b90*/  IMAD.MOV.U32 R6, RZ, RZ, R9 ;  /* 0x000000ffff067224 */ /* 0x000fc800078e0009 */
[----:B------:R-:W-:-:S04]  /*0ba0*/  FADD R6, R7, R6 ;  /* 0x0000000607067221 */ /* 0x000fc80000000000 */
[----:B------:R-:W-:-:S07]  /*0bb0*/  IMAD.MOV.U32 R0, RZ, RZ, R6 ;  /* 0x000000ffff007224 */ /* 0x000fce00078e0006 */
[----:B------:R-:W-:Y:S05]  /*0bc0*/  WARPSYNC.COLLECTIVE R8, `(.L_x_15) ;  /* 0x0000000008087348 */ /* 0x000fea0003c00000 */
[----:B------:R0:W1:Y:S02]  /*0bd0*/  SHFL.DOWN P1, R9, R0, R11, R13 ;  /* 0x0800000b00097389 */ /* 0x000064000002000d */
[----:B01----:R-:W-:Y:S05]  /*0be0*/  ENDCOLLECTIVE ;  /* 0x000000000000791b */ /* 0x003fea0003800000 */
.L_x_15:
[----:B------:R-:W-:Y:S05]  /*0bf0*/  BRA `(.L_x_16) ;  /* 0xfffffff8002c7947 */ /* 0x000fea000383ffff */
        .weak           $__internal_0_$__cuda_sm3x_div_rn_noftz_f32_slowpath
        .type           $__internal_0_$__cuda_sm3x_div_rn_noftz_f32_slowpath,@function
        .size           $__internal_0_$__cuda_sm3x_div_rn_noftz_f32_slowpath,(.L_x_26 - $__internal_0_$__cuda_sm3x_div_rn_noftz_f32_slowpath)
$__internal_0_$__cuda_sm3x_div_rn_noftz_f32_slowpath:
[--C-:B------:R-:W-:Y:S01]  /*0c00*/  SHF.R.U32.HI R7, RZ, 0x17, R3.reuse ;  /* 0x00000017ff077819 */ /* 0x100fe20000011603 */
[--C-:B------:R-:W-:Y:S01]  /*0c10*/  IMAD.MOV.U32 R8, RZ, RZ, R0.reuse ;  /* 0x000000ffff087224 */ /* 0x100fe200078e0000 */
[----:B------:R-:W-:Y:S01]  /*0c20*/  SHF.R.U32.HI R6, RZ, 0x17, R0 ;  /* 0x00000017ff067819 */ /* 0x000fe20000011600 */
[----:B------:R-:W-:Y:S01]  /*0c30*/  IMAD.MOV.U32 R9, RZ, RZ, R3 ;  /* 0x000000ffff097224 */ /* 0x000fe200078e0003 */
[----:B------:R-:W-:Y:S02]  /*0c40*/  LOP3.LUT R7, R7, 0xff, RZ, 0xc0, !PT ;  /* 0x000000ff07077812 */ /* 0x000fe400078ec0ff */
[----:B------:R-:W-:-:S03]  /*0c50*/  LOP3.LUT R6, R6, 0xff, RZ, 0xc0, !PT ;  /* 0x000000ff06067812 */ /* 0x000fc600078ec0ff */
[----:B------:R-:W-:Y:S02]  /*0c60*/  VIADD R12, R7, 0xffffffff ;  /* 0xffffffff070c7836 */ /* 0x000fe40000000000 */
[----:B------:R-:W-:-:S03]  /*0c70*/  VIADD R11, R6, 0xffffffff ;  /* 0xffffffff060b7836 */ /* 0x000fc60000000000 */
[----:B------:R-:W-:-:S04]  /*0c80*/  ISETP.GT.U32.AND P1, PT, R12, 0xfd, PT ;  /* 0x000000fd0c00780c */ /* 0x000fc80003f24070 */
[----:B------:R-:W-:-:S13]  /*0c90*/  ISETP.GT.U32.OR P1, PT, R11, 0xfd, P1 ;  /* 0x000000fd0b00780c */ /* 0x000fda0000f24470 */
[----:B------:R-:W-:Y:S01]  /*0ca0*/  @!P1 IMAD.MOV.U32 R10, RZ, RZ, RZ ;  /* 0x000000ffff0a9224 */ /* 0x000fe200078e00ff */
[----:B------:R-:W-:Y:S06]  /*0cb0*/  @!P1 BRA `(.L_x_17) ;  /* 0x00000000005c9947 */ /* 0x000fec0003800000 */
[----:B------:R-:W-:Y:S02]  /*0cc0*/  FSETP.GTU.FTZ.AND P1, PT, |R0|, +INF , PT ;  /* 0x7f8000000000780b */ /* 0x000fe40003f3c200 */
[----:B------:R-:W-:-:S04]  /*0cd0*/  FSETP.GTU.FTZ.AND P2, PT, |R3|, +INF , PT ;  /* 0x7f8000000300780b */ /* 0x000fc80003f5c200 */
[----:B------:R-:W-:-:S13]  /*0ce0*/  PLOP3.LUT P1, PT, P1, P2, PT, 0xf8, 0x8f ;  /* 0x00000000008f781c */ /* 0x000fda0000f25f70 */
[----:B------:R-:W-:Y:S05]  /*0cf0*/  @P1 BRA `(.L_x_18) ;  /* 0x0000000400441947 */ /* 0x000fea0003800000 */
[----:B------:R-:W-:-:S13]  /*0d00*/  LOP3.LUT P1, RZ, R9, 0x7fffffff, R8, 0xc8, !PT ;  /* 0x7fffffff09ff7812 */ /* 0x000fda000782c808 */
[----:B------:R-:W-:Y:S05]  /*0d10*/  @!P1 BRA `(.L_x_19) ;  /* 0x0000000400349947 */ /* 0x000fea0003800000 */
[C---:B------:R-:W-:Y:S02]  /*0d20*/  FSETP.NEU.FTZ.AND P3, PT, |R0|.reuse, +INF , PT ;  /* 0x7f8000000000780b */ /* 0x040fe40003f7d200 */
[----:B------:R-:W-:Y:S02]  /*0d30*/  FSETP.NEU.FTZ.AND P2, PT, |R3|, +INF , PT ;  /* 0x7f8000000300780b */ /* 0x000fe40003f5d200 */
[----:B------:R-:W-:-:S11]  /*0d40*/  FSETP.NEU.FTZ.AND P1, PT, |R0|, +INF , PT ;  /* 0x7f8000000000780b */ /* 0x000fd60003f3d200 */
[----:B------:R-:W-:Y:S05]  /*0d50*/  @!P2 BRA !P3, `(.L_x_19) ;  /* 0x000000040024a947 */ /* 0x000fea0005800000 */
[----:B------:R-:W-:-:S04]  /*0d60*/  LOP3.LUT P3, RZ, R8, 0x7fffffff, RZ, 0xc0, !PT ;  /* 0x7fffffff08ff7812 */ /* 0x000fc8000786c0ff */
[----:B------:R-:W-:-:S13]  /*0d70*/  PLOP3.LUT P2, PT, P2, P3, PT, 0x2f, 0xf2 ;  /* 0x0000000000f2781c */ /* 0x000fda0001746577 */
[----:B------:R-:W-:Y:S05]  /*0d80*/  @P2 BRA `(.L_x_20) ;  /* 0x0000000400102947 */ /* 0x000fea0003800000 */
[----:B------:R-:W-:-:S04]  /*0d90*/  LOP3.LUT P2, RZ, R9, 0x7fffffff, RZ, 0xc0, !PT ;  /* 0x7fffffff09ff7812 */ /* 0x000fc8000784c0ff */
[----:B------:R-:W-:-:S13]  /*0da0*/  PLOP3.LUT P1, PT, P1, P2, PT, 0x2f, 0xf2 ;  /* 0x0000000000f2781c */ /* 0x000fda0000f24577 */
[----:B------:R-:W-:Y:S05]  /*0db0*/  @P1 BRA `(.L_x_21) ;  /* 0x0000000000f81947 */ /* 0x000fea0003800000 */
[----:B------:R-:W-:Y:S02]  /*0dc0*/  ISETP.GE.AND P1, PT, R11, RZ, PT ;  /* 0x000000ff0b00720c */ /* 0x000fe40003f26270 */
[----:B------:R-:W-:-:S11]  /*0dd0*/  ISETP.GE.AND P2, PT, R12, RZ, PT ;  /* 0x000000ff0c00720c */ /* 0x000fd60003f46270 */
[----:B------:R-:W-:Y:S02]  /*0de0*/  @P1 IMAD.MOV.U32 R10, RZ, RZ, RZ ;  /* 0x000000ffff0a1224 */ /* 0x000fe400078e00ff */
[----:B------:R-:W-:Y:S01]  /*0df0*/  @!P1 FFMA R8, R0, 1.84467440737095516160e+19, RZ ;  /* 0x5f80000000089823 */ /* 0x000fe200000000ff */
[----:B------:R-:W-:Y:S02]  /*0e00*/  @!P1 IMAD.MOV.U32 R10, RZ, RZ, -0x40 ;  /* 0xffffffc0ff0a9424 */ /* 0x000fe400078e00ff */
[----:B------:R-:W-:Y:S02]  /*0e10*/  @!P2 FFMA R9, R3, 1.84467440737095516160e+19, RZ ;  /* 0x5f8000000309a823 */ /* 0x000fe400000000ff */
[----:B------:R-:W-:-:S07]  /*0e20*/  @!P2 VIADD R10, R10, 0x40 ;  /* 0x000000400a0aa836 */ /* 0x000fce0000000000 */
.L_x_17:
[----:B------:R-:W-:Y:S01]  /*0e30*/  LEA R0, R7, 0xc0800000, 0x17 ;  /* 0xc080000007007811 */ /* 0x000fe200078eb8ff */
[----:B------:R-:W-:-:S04]  /*0e40*/  VIADD R6, R6, 0xffffff81 ;  /* 0xffffff8106067836 */ /* 0x000fc80000000000 */
[----:B------:R-:W-:Y:S01]  /*0e50*/  IMAD.IADD R9, R9, 0x1, -R0 ;  /* 0x0000000109097824 */ /* 0x000fe200078e0a00 */
[C---:B------:R-:W-:Y:S01]  /*0e60*/  IADD3 R7, PT, PT, R6.reuse, 0x7f, -R7 ;  /* 0x0000007f06077810 */ /* 0x040fe20007ffe807 */
[----:B------:R-:W-:Y:S02]  /*0e70*/  IMAD R0, R6, -0x800000, R8 ;  /* 0xff80000006007824 */ /* 0x000fe400078e0208 */
[----:B------:R-:W0:Y:S01]  /*0e80*/  MUFU.RCP R3, R9 ;  /* 0x0000000900037308 */ /* 0x000e220000001000 */
[----:B------:R-:W-:Y:S01]  /*0e90*/  FADD.FTZ R11, -R9, -RZ ;  /* 0x800000ff090b7221 */ /* 0x000fe20000010100 */
[----:B------:R-:W-:-:S03]  /*0ea0*/  IMAD.IADD R7, R7, 0x1, R10 ;  /* 0x0000000107077824 */ /* 0x000fc600078e020a */
[----:B0-----:R-:W-:-:S04]  /*0eb0*/  FFMA R12, R3, R11, 1 ;  /* 0x3f800000030c7423 */ /* 0x001fc8000000000b */
[----:B------:R-:W-:-:S04]  /*0ec0*/  FFMA R12, R3, R12, R3 ;  /* 0x0000000c030c7223 */ /* 0x000fc80000000003 */
[----:B------:R-:W-:-:S04]  /*0ed0*/  FFMA R3, R0, R12, RZ ;  /* 0x0000000c00037223 */ /* 0x000fc800000000ff */
[----:B------:R-:W-:-:S04]  /*0ee0*/  FFMA R8, R11, R3, R0 ;  /* 0x000000030b087223 */ /* 0x000fc80000000000 */
[----:B------:R-:W-:-:S04]  /*0ef0*/  FFMA R13, R12, R8, R3 ;  /* 0x000000080c0d7223 */ /* 0x000fc80000000003 */
[----:B------:R-:W-:-:S04]  /*0f00*/  FFMA R8, R11, R13, R0 ;  /* 0x0000000d0b087223 */ /* 0x000fc80000000000 */
[----:B------:R-:W-:-:S05]  /*0f10*/  FFMA R0, R12, R8, R13 ;  /* 0x000000080c007223 */ /* 0x000fca000000000d */
[----:B------:R-:W-:-:S04]  /*0f20*/  SHF.R.U32.HI R3, RZ, 0x17, R0 ;  /* 0x00000017ff037819 */ /* 0x000fc80000011600 */
[----:B------:R-:W-:-:S05]  /*0f30*/  LOP3.LUT R3, R3, 0xff, RZ, 0xc0, !PT ;  /* 0x000000ff03037812 */ /* 0x000fca00078ec0ff */
[----:B------:R-:W-:-:S04]  /*0f40*/  IMAD.IADD R9, R3, 0x1, R7 ;  /* 0x0000000103097824 */ /* 0x000fc800078e0207 */
[----:B------:R-:W-:-:S05]  /*0f50*/  VIADD R3, R9, 0xffffffff ;  /* 0xffffffff09037836 */ /* 0x000fca0000000000 */
[----:B------:R-:W-:-:S13]  /*0f60*/  ISETP.GE.U32.AND P1, PT, R3, 0xfe, PT ;  /* 0x000000fe0300780c */ /* 0x000fda0003f26070 */
[----:B------:R-:W-:Y:S05]  /*0f70*/  @!P1 BRA `(.L_x_22) ;  /* 0x0000000000809947 */ /* 0x000fea0003800000 */
[----:B------:R-:W-:-:S13]  /*0f80*/  ISETP.GT.AND P1, PT, R9, 0xfe, PT ;  /* 0x000000fe0900780c */ /* 0x000fda0003f24270 */
[----:B------:R-:W-:Y:S05]  /*0f90*/  @P1 BRA `(.L_x_23) ;  /* 0x00000000006c1947 */ /* 0x000fea0003800000 */
[----:B------:R-:W-:-:S13]  /*0fa0*/  ISETP.GE.AND P1, PT, R9, 0x1, PT ;  /* 0x000000010900780c */ /* 0x000fda0003f26270 */
[----:B------:R-:W-:Y:S05]  /*0fb0*/  @P1 BRA `(.L_x_24) ;  /* 0x0000000000981947 */ /* 0x000fea0003800000 */
[----:B------:R-:W-:Y:S02]  /*0fc0*/  ISETP.GE.AND P1, PT, R9, -0x18, PT ;  /* 0xffffffe80900780c */ /* 0x000fe40003f26270 */
[----:B------:R-:W-:-:S11]  /*0fd0*/  LOP3.LUT R0, R0, 0x80000000, RZ, 0xc0, !PT ;  /* 0x8000000000007812 */ /* 0x000fd600078ec0ff */
[----:B------:R-:W-:Y:S05]  /*0fe0*/  @!P1 BRA `(.L_x_24) ;  /* 0x00000000008c9947 */ /* 0x000fea0003800000 */
[CCC-:B------:R-:W-:Y:S01]  /*0ff0*/  FFMA.RZ R3, R12.reuse, R8.reuse, R13.reuse ;  /* 0x000000080c037223 */ /* 0x1c0fe2000000c00d */
[CCC-:B------:R-:W-:Y:S01]  /*1000*/  FFMA.RM R6, R12.reuse, R8.reuse, R13.reuse ;  /* 0x000000080c067223 */ /* 0x1c0fe2000000400d */
[C---:B------:R-:W-:Y:S02]  /*1010*/  ISETP.NE.AND P3, PT, R9.reuse, RZ, PT ;  /* 0x000000ff0900720c */ /* 0x040fe40003f65270 */
[----:B------:R-:W-:Y:S02]  /*1020*/  ISETP.NE.AND P2, PT, R9, RZ, PT ;  /* 0x000000ff0900720c */ /* 0x000fe40003f45270 */
[----:B------:R-:W-:Y:S01]  /*1030*/  LOP3.LUT R7, R3, 0x7fffff, RZ, 0xc0, !PT ;  /* 0x007fffff03077812 */ /* 0x000fe200078ec0ff */
[----:B------:R-:W-:Y:S01]  /*1040*/  FFMA.RP R3, R12, R8, R13 ;  /* 0x000000080c037223 */ /* 0x000fe2000000800d */
[----:B------:R-:W-:Y:S02]  /*1050*/  VIADD R8, R9, 0x20 ;  /* 0x0000002009087836 */ /* 0x000fe40000000000 */
[----:B------:R-:W-:Y:S01]  /*1060*/  LOP3.LUT R7, R7, 0x800000, RZ, 0xfc, !PT ;  /* 0x0080000007077812 */ /* 0x000fe200078efcff */
[----:B------:R-:W-:Y:S01]  /*1070*/  IMAD.MOV R9, RZ, RZ, -R9 ;  /* 0x000000ffff097224 */ /* 0x000fe200078e0a09 */
[----:B------:R-:W-:-:S02]  /*1080*/  FSETP.NEU.FTZ.AND P1, PT, R3, R6, PT ;  /* 0x000000060300720b */ /* 0x000fc40003f3d000 */
[----:B------:R-:W-:Y:S02]  /*1090*/  SHF.L.U32 R8, R7, R8, RZ ;  /* 0x0000000807087219 */ /* 0x000fe400000006ff */
[----:B------:R-:W-:Y:S02]  /*10a0*/  SEL R6, R9, RZ, P3 ;  /* 0x000000ff09067207 */ /* 0x000fe40001800000 */
[----:B------:R-:W-:Y:S02]  /*10b0*/  ISETP.NE.AND P2, PT, R8, RZ, P2 ;  /* 0x000000ff0800720c */ /* 0x000fe40001745270 */
[----:B------:R-:W-:Y:S02]  /*10c0*/  SHF.R.U32.HI R6, RZ, R6, R7 ;  /* 0x00000006ff067219 */ /* 0x000fe40000011607 */
[----:B------:R-:W-:Y:S02]  /*10d0*/  PLOP3.LUT P1, PT, P1, P2, PT, 0xf8, 0x8f ;  /* 0x00000000008f781c */ /* 0x000fe40000f25f70 */
[----:B------:R-:W-:-:S02]  /*10e0*/  SHF.R.U32.HI R8, RZ, 0x1, R6 ;  /* 0x00000001ff087819 */ /* 0x000fc40000011606 */
[----:B------:R-:W-:-:S04]  /*10f0*/  SEL R3, RZ, 0x1, !P1 ;  /* 0x00000001ff037807 */ /* 0x000fc80004800000 */
[----:B------:R-:W-:-:S04]  /*1100*/  LOP3.LUT R3, R3, 0x1, R8, 0xf8, !PT ;  /* 0x0000000103037812 */ /* 0x000fc800078ef808 */
[----:B------:R-:W-:-:S05]  /*1110*/  LOP3.LUT R3, R3, R6, RZ, 0xc0, !PT ;  /* 0x0000000603037212 */ /* 0x000fca00078ec0ff */
[----:B------:R-:W-:-:S05]  /*1120*/  IMAD.IADD R3, R8, 0x1, R3 ;  /* 0x0000000108037824 */ /* 0x000fca00078e0203 */
[----:B------:R-:W-:Y:S01]  /*1130*/  LOP3.LUT R0, R3, R0, RZ, 0xfc, !PT ;  /* 0x0000000003007212 */ /* 0x000fe200078efcff */
[----:B------:R-:W-:Y:S06]  /*1140*/  BRA `(.L_x_24) ;  /* 0x0000000000347947 */ /* 0x000fec0003800000 */
.L_x_23:
[----:B------:R-:W-:-:S04]  /*1150*/  LOP3.LUT R0, R0, 0x80000000, RZ, 0xc0, !PT ;  /* 0x8000000000007812 */ /* 0x000fc800078ec0ff */
[----:B------:R-:W-:Y:S01]  /*1160*/  LOP3.LUT R0, R0, 0x7f800000, RZ, 0xfc, !PT ;  /* 0x7f80000000007812 */ /* 0x000fe200078efcff */
[----:B------:R-:W-:Y:S06]  /*1170*/  BRA `(.L_x_24) ;  /* 0x0000000000287947 */ /* 0x000fec0003800000 */
.L_x_22:
[----:B------:R-:W-:Y:S01]  /*1180*/  IMAD R0, R7, 0x800000, R0 ;  /* 0x0080000007007824 */ /* 0x000fe200078e0200 */
[----:B------:R-:W-:Y:S06]  /*1190*/  BRA `(.L_x_24) ;  /* 0x0000000000207947 */ /* 0x000fec0003800000 */
.L_x_21:
[----:B------:R-:W-:-:S04]  /*11a0*/  LOP3.LUT R0, R9, 0x80000000, R8, 0x48, !PT ;  /* 0x8000000009007812 */ /* 0x000fc800078e4808 */
[----:B------:R-:W-:Y:S01]  /*11b0*/  LOP3.LUT R0, R0, 0x7f800000, RZ, 0xfc, !PT ;  /* 0x7f80000000007812 */ /* 0x000fe200078efcff */
[----:B------:R-:W-:Y:S06]  /*11c0*/  BRA `(.L_x_24) ;  /* 0x0000000000147947 */ /* 0x000fec0003800000 */
.L_x_20:
[----:B------:R-:W-:Y:S01]  /*11d0*/  LOP3.LUT R0, R9, 0x80000000, R8, 0x48, !PT ;  /* 0x8000000009007812 */ /* 0x000fe200078e4808 */
[----:B------:R-:W-:Y:S06]  /*11e0*/  BRA `(.L_x_24) ;  /* 0x00000000000c7947 */ /* 0x000fec0003800000 */
.L_x_19:
[----:B------:R-:W0:Y:S01]  /*11f0*/  MUFU.RSQ R0, -QNAN ;  /* 0xffc0000000007908 */ /* 0x000e220000001400 */
[----:B------:R-:W-:Y:S05]  /*1200*/  BRA `(.L_x_24) ;  /* 0x0000000000047947 */ /* 0x000fea0003800000 */
.L_x_18:
[----:B------:R-:W-:-:S07]  /*1210*/  FADD.FTZ R0, R0, R3 ;  /* 0x0000000300007221 */ /* 0x000fce0000010000 */
.L_x_24:
[----:B------:R-:W-:Y:S02]  /*1220*/  IMAD.MOV.U32 R6, RZ, RZ, R4 ;  /* 0x000000ffff067224 */ /* 0x000fe400078e0004 */
[----:B------:R-:W-:-:S04]  /*1230*/  IMAD.MOV.U32 R7, RZ, RZ, 0x0 ;  /* 0x00000000ff077424 */ /* 0x000fc800078e00ff */
[----:B0-----:R-:W-:Y:S05]  /*1240*/  RET.REL.NODEC R6 `(_Z21ie_rmsnorm_f32_kernelPKfS0_Pfmmf) ;  /* 0xffffffec066c7950 */ /* 0x001fea0003c3ffff */
.L_x_25:
[----:B------:R-:W-:-:S00]  /*1250*/  BRA `(.L_x_25) ;  /* 0xfffffffc00fc7947 */ /* 0x000fc0000383ffff */
[----:B------:R-:W-:-:S00]  /*1260*/  NOP ;  /* 0x0000000000007918 */ /* 0x000fc00000000000 */
        /* <DEDUP_REMOVED lines=9> */
.L_x_26:


//--------------------- .nv.shared._Z21ie_rmsnorm_f32_kernelPKfS0_Pfmmf --------------------------
	.section	.nv.shared._Z21ie_rmsnorm_f32_kernelPKfS0_Pfmmf,"aw",@nobits
	.sectionflags	@""
	.align	4
.nv.shared._Z21ie_rmsnorm_f32_kernelPKfS0_Pfmmf:
	.zero		1156


//--------------------- .nv.shared.reserved.0     --------------------------
	.section	.nv.shared.reserved.0,"aw",@nobits
	.weak		__nv_reservedSMEM_offset_0_alias
	.size		__nv_reservedSMEM_offset_0_alias, 0, 64
	.other		__nv_reservedSMEM_offset_0_alias,@"STO_CUDA_RESERVED_SHARED STV_DEFAULT"
__nv_reservedSMEM_offset_0_alias:
	.zero		0
	.zero		64


//--------------------- .nv.constant0._Z21ie_rmsnorm_f32_kernelPKfS0_Pfmmf --------------------------
	.section	.nv.constant0._Z21ie_rmsnorm_f32_kernelPKfS0_Pfmmf,"a",@progbits
	.sectionflags	@""
	.align	4
.nv.constant0._Z21ie_rmsnorm_f32_kernelPKfS0_Pfmmf:
	.zero		940


//--------------------- SYMBOLS --------------------------

	.type		.nv.reservedSmem.offset0,@object
	.size		.nv.reservedSmem.offset0,0x4
	.type		.nv.reservedSmem.cap,@object
	.size		.nv.reservedSmem.cap,0x4
